//
// Generated by NVIDIA NVVM Compiler
//
// Compiler Build ID: CL-36424714
// Cuda compilation tools, release 13.0, V13.0.88
// Based on NVVM 20.0.0
//

.version 9.0
.target sm_100
.address_size 64

	// .globl	_Z13print_threadsv
.extern .func  (.param .b32 func_retval0) vprintf
(
	.param .b64 vprintf_param_0,
	.param .b64 vprintf_param_1
)
;
.global .align 1 .b8 $str[55] = {116, 104, 114, 101, 97, 100, 73, 100, 120, 46, 120, 32, 58, 32, 37, 100, 44, 32, 116, 104, 114, 101, 97, 100, 73, 100, 120, 46, 121, 32, 58, 32, 37, 100, 44, 32, 116, 104, 114, 101, 97, 100, 105, 100, 120, 46, 122, 32, 58, 32, 37, 100, 32, 10};

.visible .entry _Z13print_threadsv()
{
	.local .align 8 .b8 	__local_depot0[16];
	.reg .b64 	%SP;
	.reg .b64 	%SPL;
	.reg .b32 	%r<6>;
	.reg .b64 	%rd<5>;

	mov.u64 	%SPL, __local_depot0;
	cvta.local.u64 	%SP, %SPL;
	add.u64 	%rd1, %SP, 0;
	add.u64 	%rd2, %SPL, 0;
	mov.u32 	%r1, %tid.x;
	mov.u32 	%r2, %tid.y;
	mov.u32 	%r3, %tid.z;
	st.local.v2.u32 	[%rd2], {%r1, %r2};
	st.local.u32 	[%rd2+8], %r3;
	mov.u64 	%rd3, $str;
	cvta.global.u64 	%rd4, %rd3;
	{ // callseq 0, 0
	.param .b64 param0;
	st.param.b64 	[param0], %rd4;
	.param .b64 param1;
	st.param.b64 	[param1], %rd1;
	.param .b32 retval0;
	call.uni (retval0), 
	vprintf, 
	(
	param0, 
	param1
	);
	ld.param.b32 	%r4, [retval0];
	} // callseq 0
	ret;

}


// ===== COMPILED SASS (sm_100) =====

	.target	sm_100

	.elftype	@"ET_EXEC"


//--------------------- .note.nv.tkinfo           --------------------------
	.section	.note.nv.tkinfo,"",@"SHT_NOTE"
	.sectionflags	@"SHF_NOTE_NV_TKINFO"
	.tkinfo
        /*0018*/ 	.word	0x00000002
        /*0030*/ 	.string	""
        /*0030*/ 	.string	"ptxas"
        /*0030*/ 	.string	"Cuda compilation tools, release 13.0, V13.0.88"
        /*0030*/ 	.string	"Build cuda_13.0.r13.0/compiler.36424714_0"
        /*0030*/ 	.string	"-arch sm_100 -m 64 "



//--------------------- .note.nv.cuinfo           --------------------------
	.section	.note.nv.cuinfo,"",@"SHT_NOTE"
	.sectionflags	@"SHF_NOTE_NV_CUINFO"
        /*0018*/ 	.short	0x0002
        /*001a*/ 	.short	0x0064
        /*001c*/ 	.short	0x0082
	.zero		2


//--------------------- .nv.info                  --------------------------
	.section	.nv.info,"",@"SHT_CUDA_INFO"
	.align	4


	//----- nvinfo : EIATTR_REGCOUNT
	.align		4
        /*0000*/ 	.byte	0x04, 0x2f
        /*0002*/ 	.short	(.L_2 - .L_1)
	.align		4
.L_1:
        /*0004*/ 	.word	index@(_Z13print_threadsv)
        /*0008*/ 	.word	0x00000018


	//----- nvinfo : EIATTR_FRAME_SIZE
	.align		4
.L_2:
        /*000c*/ 	.byte	0x04, 0x11
        /*000e*/ 	.short	(.L_4 - .L_3)
	.align		4
.L_3:
        /*0010*/ 	.word	index@(_Z13print_threadsv)
        /*0014*/ 	.word	0x00000010


	//----- nvinfo : EIATTR_MIN_STACK_SIZE
	.align		4
.L_4:
        /*0018*/ 	.byte	0x04, 0x12
        /*001a*/ 	.short	(.L_6 - .L_5)
	.align		4
.L_5:
        /*001c*/ 	.word	index@(_Z13print_threadsv)
        /*0020*/ 	.word	0x00000010
.L_6:


//--------------------- .nv.compat                --------------------------
	.section	.nv.compat,"",@"SHT_CUDA_COMPAT_INFO"
	.align	4
        /*0000*/ 	.byte	0x02, 0x09, 0x00, 0x00, 0x02, 0x02, 0x01, 0x00, 0x02, 0x05, 0x05, 0x00, 0x03, 0x07, 0x01, 0x01
        /*0010*/ 	.byte	0x02, 0x03, 0x00, 0x00, 0x02, 0x06, 0x01, 0x00, 0x04, 0x0b, 0x08, 0x00, 0x09, 0x00, 0x00, 0x00
        /*0020*/ 	.byte	0x00, 0x00, 0x00, 0x00


//--------------------- .nv.info._Z13print_threadsv --------------------------
	.section	.nv.info._Z13print_threadsv,"",@"SHT_CUDA_INFO"
	.sectionflags	@""
	.align	4


	//----- nvinfo : EIATTR_CUDA_API_VERSION
	.align		4
        /*0000*/ 	.byte	0x04, 0x37
        /*0002*/ 	.short	(.L_8 - .L_7)
.L_7:
        /*0004*/ 	.word	0x00000082


	//----- nvinfo : EIATTR_SPARSE_MMA_MASK
	.align		4
.L_8:
        /*0008*/ 	.byte	0x03, 0x50
        /*000a*/ 	.short	0x0000


	//----- nvinfo : EIATTR_MAXREG_COUNT
	.align		4
        /*000c*/ 	.byte	0x03, 0x1b
        /*000e*/ 	.short	0x00ff


	//----- nvinfo : EIATTR_EXTERNS
	.align		4
        /*0010*/ 	.byte	0x04, 0x0f
        /*0012*/ 	.short	(.L_10 - .L_9)


	//   ....[0]....
	.align		4
.L_9:
        /*0014*/ 	.word	index@(vprintf)


	//----- nvinfo : EIATTR_MERCURY_ISA_VERSION
	.align		4
.L_10:
        /*0018*/ 	.byte	0x03, 0x5f
        /*001a*/ 	.short	0x0101


	//----- nvinfo : EIATTR_VRC_CTA_INIT_COUNT
	.align		4
        /*001c*/ 	.byte	0x02, 0x4a
	.zero		1
	.zero		1


	//----- nvinfo : EIATTR_SYSCALL_OFFSETS
	.align		4
        /*0020*/ 	.byte	0x04, 0x46
        /*0022*/ 	.short	(.L_12 - .L_11)


	//   ....[0]....
.L_11:
        /*0024*/ 	.word	0x00000110


	//----- nvinfo : EIATTR_EXIT_INSTR_OFFSETS
	.align		4
.L_12:
        /*0028*/ 	.byte	0x04, 0x1c
        /*002a*/ 	.short	(.L_14 - .L_13)


	//   ....[0]....
.L_13:
        /*002c*/ 	.word	0x00000120


	//----- nvinfo : EIATTR_SW_WAR
	.align		4
.L_14:
        /*0030*/ 	.byte	0x04, 0x36
        /*0032*/ 	.short	(.L_16 - .L_15)
.L_15:
        /*0034*/ 	.word	0x00000008
.L_16:


//--------------------- .nv.callgraph             --------------------------
	.section	.nv.callgraph,"",@"SHT_CUDA_CALLGRAPH"
	.align	4
	.sectionentsize	8
	.align		4
        /*0000*/ 	.word	0x00000000
	.align		4
        /*0004*/ 	.word	0xffffffff
	.align		4
        /*0008*/ 	.word	index@(_Z13print_threadsv)
	.align		4
        /*000c*/ 	.word	index@(vprintf)
	.align		4
        /*0010*/ 	.word	0x00000000
	.align		4
        /*0014*/ 	.word	0xfffffffe
	.align		4
        /*0018*/ 	.word	0x00000000
	.align		4
        /*001c*/ 	.word	0xfffffffd
	.align		4
        /*0020*/ 	.word	0x00000000
	.align		4
        /*0024*/ 	.word	0xfffffffc


//--------------------- .nv.constant4             --------------------------
	.section	.nv.constant4,"a",@progbits
	.align	8
	.align		8
.nv.constant4:
        /*0000*/ 	.dword	vprintf
	.align		8
        /*0008*/ 	.dword	$str


//--------------------- .text._Z13print_threadsv  --------------------------
	.section	.text._Z13print_threadsv,"ax",@progbits
	.align	128
        .global         _Z13print_threadsv
        .type           _Z13print_threadsv,@function
        .size           _Z13print_threadsv,(.L_x_2 - _Z13print_threadsv)
        .other          _Z13print_threadsv,@"STO_CUDA_ENTRY STV_DEFAULT"
_Z13print_threadsv:
.text._Z13print_threadsv:
[----:B------:R-:W0:Y:S01]  /*0000*/  LDC R1, c[0x0][0x37c] ;  /* 0x0000df00ff017b82 */ /* 0x000e220000000800 */
[----:B------:R-:W1:Y:S01]  /*0010*/  S2R R8, SR_TID.X ;  /* 0x0000000000087919 */ /* 0x000e620000002100 */
[----:B0-----:R-:W-:Y:S01]  /*0020*/  VIADD R1, R1, 0xfffffff0 ;  /* 0xfffffff001017836 */ /* 0x001fe20000000000 */
[----:B------:R-:W-:Y:S01]  /*0030*/  MOV R0, 0x0 ;  /* 0x0000000000007802 */ /* 0x000fe20000000f00 */
[----:B------:R-:W0:Y:S01]  /*0040*/  LDCU UR4, c[0x0][0x2f8] ;  /* 0x00005f00ff0477ac */ /* 0x000e220008000800 */
[----:B------:R-:W1:Y:S03]  /*0050*/  S2R R9, SR_TID.Y ;  /* 0x0000000000097919 */ /* 0x000e660000002200 */
[----:B------:R2:W3:Y:S01]  /*0060*/  LDC.64 R2, c[0x4][R0] ;  /* 0x0100000000027b82 */ /* 0x0004e20000000a00 */
[----:B------:R-:W4:Y:S01]  /*0070*/  LDCU.64 UR6, c[0x4][0x8] ;  /* 0x01000100ff0677ac */ /* 0x000f220008000a00 */
[----:B------:R-:W5:Y:S01]  /*0080*/  S2R R10, SR_TID.Z ;  /* 0x00000000000a7919 */ /* 0x000f620000002300 */
[----:B------:R-:W2:Y:S01]  /*0090*/  LDCU UR5, c[0x0][0x2fc] ;  /* 0x00005f80ff0577ac */ /* 0x000ea20008000800 */
[----:B0-----:R-:W-:Y:S01]  /*00a0*/  IADD3 R6, P0, PT, R1, UR4, RZ ;  /* 0x0000000401067c10 */ /* 0x001fe2000ff1e0ff */
[----:B----4-:R-:W-:Y:S01]  /*00b0*/  IMAD.U32 R4, RZ, RZ, UR6 ;  /* 0x00000006ff047e24 */ /* 0x010fe2000f8e00ff */
[----:B------:R-:W-:-:S03]  /*00c0*/  MOV R5, UR7 ;  /* 0x0000000700057c02 */ /* 0x000fc60008000f00 */
[----:B--2---:R-:W-:Y:S01]  /*00d0*/  IMAD.X R7, RZ, RZ, UR5, P0 ;  /* 0x00000005ff077e24 */ /* 0x004fe200080e06ff */
[----:B-1----:R0:W-:Y:S04]  /*00e0*/  STL.64 [R1], R8 ;  /* 0x0000000801007387 */ /* 0x0021e80000100a00 */
[----:B-----5:R0:W-:Y:S03]  /*00f0*/  STL [R1+0x8], R10 ;  /* 0x0000080a01007387 */ /* 0x0201e60000100800 */
[----:B------:R-:W-:-:S07]  /*0100*/  LEPC R20, `(.L_x_0) ;  /* 0x000000001014794e */ /* 0x000fce0000000000 */
[----:B0--3--:R-:W-:Y:S05]  /*0110*/  CALL.ABS.NOINC R2 ;  /* 0x0000000002007343 */ /* 0x009fea0003c00000 */
.L_x_0:
[----:B------:R-:W-:Y:S05]  /*0120*/  EXIT ;  /* 0x000000000000794d */ /* 0x000fea0003800000 */
.L_x_1:
[----:B------:R-:W-:-:S00]  /*0130*/  BRA `(.L_x_1) ;  /* 0xfffffffc00fc7947 */ /* 0x000fc0000383ffff */
[----:B------:R-:W-:-:S00]  /*0140*/  NOP ;  /* 0x0000000000007918 */ /* 0x000fc00000000000 */
        /* <DEDUP_REMOVED lines=11> */
.L_x_2:


//--------------------- .nv.global.init           --------------------------
	.section	.nv.global.init,"aw",@progbits
.nv.global.init:
	.type		$str,@object
	.size		$str,(.L_0 - $str)
$str:
        /*0000*/ 	.byte	0x74, 0x68, 0x72, 0x65, 0x61, 0x64, 0x49, 0x64, 0x78, 0x2e, 0x78, 0x20, 0x3a, 0x20, 0x25, 0x64
        /*0010*/ 	.byte	0x2c, 0x20, 0x74, 0x68, 0x72, 0x65, 0x61, 0x64, 0x49, 0x64, 0x78, 0x2e, 0x79, 0x20, 0x3a, 0x20
        /*0020*/ 	.byte	0x25, 0x64, 0x2c, 0x20, 0x74, 0x68, 0x72, 0x65, 0x61, 0x64, 0x69, 0x64, 0x78, 0x2e, 0x7a, 0x20
        /*0030*/ 	.byte	0x3a, 0x20, 0x25, 0x64, 0x20, 0x0a, 0x00
.L_0:


//--------------------- .nv.shared.reserved.0     --------------------------
	.section	.nv.shared.reserved.0,"aw",@nobits
	.weak		__nv_reservedSMEM_offset_0_alias
	.size		__nv_reservedSMEM_offset_0_alias, 0, 64
	.other		__nv_reservedSMEM_offset_0_alias,@"STO_CUDA_RESERVED_SHARED STV_DEFAULT"
__nv_reservedSMEM_offset_0_alias:
	.zero		0
	.zero		64


//--------------------- .nv.constant0._Z13print_threadsv --------------------------
	.section	.nv.constant0._Z13print_threadsv,"a",@progbits
	.sectionflags	@""
	.align	4
.nv.constant0._Z13print_threadsv:
	.zero		896


//--------------------- SYMBOLS --------------------------

	.type		.nv.reservedSmem.offset0,@object
	.size		.nv.reservedSmem.offset0,0x4
	.type		vprintf,@function
